//
// Generated by NVIDIA NVVM Compiler
//
// Compiler Build ID: CL-36424714
// Cuda compilation tools, release 13.0, V13.0.88
// Based on NVVM 20.0.0
//

.version 9.0
.target sm_100
.address_size 64

	// .globl	_Z20vectorMultiplyKernelPiS_S_i
.extern .shared .align 16 .b8 blockSum[];

.visible .entry _Z20vectorMultiplyKernelPiS_S_i(
	.param .u64 .ptr .align 1 _Z20vectorMultiplyKernelPiS_S_i_param_0,
	.param .u64 .ptr .align 1 _Z20vectorMultiplyKernelPiS_S_i_param_1,
	.param .u64 .ptr .align 1 _Z20vectorMultiplyKernelPiS_S_i_param_2,
	.param .u32 _Z20vectorMultiplyKernelPiS_S_i_param_3
)
{
	.reg .pred 	%p<6>;
	.reg .b32 	%r<24>;
	.reg .b64 	%rd<12>;

	ld.param.u64 	%rd1, [_Z20vectorMultiplyKernelPiS_S_i_param_0];
	ld.param.u64 	%rd2, [_Z20vectorMultiplyKernelPiS_S_i_param_1];
	ld.param.u64 	%rd3, [_Z20vectorMultiplyKernelPiS_S_i_param_2];
	ld.param.u32 	%r11, [_Z20vectorMultiplyKernelPiS_S_i_param_3];
	mov.u32 	%r1, %ctaid.x;
	mov.u32 	%r23, %ntid.x;
	mov.u32 	%r3, %tid.x;
	mad.lo.s32 	%r4, %r1, %r23, %r3;
	setp.ge.s32 	%p1, %r4, %r11;
	mov.b32 	%r22, 0;
	@%p1 bra 	$L__BB0_2;
	cvta.to.global.u64 	%rd4, %rd1;
	cvta.to.global.u64 	%rd5, %rd2;
	mul.wide.s32 	%rd6, %r4, 4;
	add.s64 	%rd7, %rd4, %rd6;
	ld.global.u32 	%r12, [%rd7];
	add.s64 	%rd8, %rd5, %rd6;
	ld.global.u32 	%r13, [%rd8];
	mul.lo.s32 	%r22, %r13, %r12;
$L__BB0_2:
	shl.b32 	%r14, %r3, 2;
	mov.u32 	%r15, blockSum;
	add.s32 	%r7, %r15, %r14;
	st.shared.u32 	[%r7], %r22;
	bar.sync 	0;
	setp.lt.u32 	%p2, %r23, 2;
	@%p2 bra 	$L__BB0_6;
$L__BB0_3:
	shr.u32 	%r9, %r23, 1;
	setp.ge.u32 	%p3, %r3, %r9;
	@%p3 bra 	$L__BB0_5;
	shl.b32 	%r16, %r9, 2;
	add.s32 	%r17, %r7, %r16;
	ld.shared.u32 	%r18, [%r17];
	ld.shared.u32 	%r19, [%r7];
	add.s32 	%r20, %r19, %r18;
	st.shared.u32 	[%r7], %r20;
$L__BB0_5:
	bar.sync 	0;
	setp.gt.u32 	%p4, %r23, 3;
	mov.u32 	%r23, %r9;
	@%p4 bra 	$L__BB0_3;
$L__BB0_6:
	setp.ne.s32 	%p5, %r3, 0;
	@%p5 bra 	$L__BB0_8;
	ld.shared.u32 	%r21, [blockSum];
	cvta.to.global.u64 	%rd9, %rd3;
	mul.wide.u32 	%rd10, %r1, 4;
	add.s64 	%rd11, %rd9, %rd10;
	st.global.u32 	[%rd11], %r21;
$L__BB0_8:
	ret;

}


// ===== COMPILED SASS (sm_100) =====

	.target	sm_100

	.elftype	@"ET_EXEC"


//--------------------- .note.nv.tkinfo           --------------------------
	.section	.note.nv.tkinfo,"",@"SHT_NOTE"
	.sectionflags	@"SHF_NOTE_NV_TKINFO"
	.tkinfo
        /*0018*/ 	.word	0x00000002
        /*0030*/ 	.string	""
        /*0030*/ 	.string	"ptxas"
        /*0030*/ 	.string	"Cuda compilation tools, release 13.0, V13.0.88"
        /*0030*/ 	.string	"Build cuda_13.0.r13.0/compiler.36424714_0"
        /*0030*/ 	.string	"-arch sm_100 -m 64 "



//--------------------- .note.nv.cuinfo           --------------------------
	.section	.note.nv.cuinfo,"",@"SHT_NOTE"
	.sectionflags	@"SHF_NOTE_NV_CUINFO"
        /*0018*/ 	.short	0x0002
        /*001a*/ 	.short	0x0064
        /*001c*/ 	.short	0x0082
	.zero		2


//--------------------- .nv.info                  --------------------------
	.section	.nv.info,"",@"SHT_CUDA_INFO"
	.align	4


	//----- nvinfo : EIATTR_REGCOUNT
	.align		4
        /*0000*/ 	.byte	0x04, 0x2f
        /*0002*/ 	.short	(.L_1 - .L_0)
	.align		4
.L_0:
        /*0004*/ 	.word	index@(_Z20vectorMultiplyKernelPiS_S_i)
        /*0008*/ 	.word	0x0000000c


	//----- nvinfo : EIATTR_FRAME_SIZE
	.align		4
.L_1:
        /*000c*/ 	.byte	0x04, 0x11
        /*000e*/ 	.short	(.L_3 - .L_2)
	.align		4
.L_2:
        /*0010*/ 	.word	index@(_Z20vectorMultiplyKernelPiS_S_i)
        /*0014*/ 	.word	0x00000000


	//----- nvinfo : EIATTR_MIN_STACK_SIZE
	.align		4
.L_3:
        /*0018*/ 	.byte	0x04, 0x12
        /*001a*/ 	.short	(.L_5 - .L_4)
	.align		4
.L_4:
        /*001c*/ 	.word	index@(_Z20vectorMultiplyKernelPiS_S_i)
        /*0020*/ 	.word	0x00000000
.L_5:


//--------------------- .nv.compat                --------------------------
	.section	.nv.compat,"",@"SHT_CUDA_COMPAT_INFO"
	.align	4
        /*0000*/ 	.byte	0x02, 0x09, 0x00, 0x00, 0x02, 0x02, 0x01, 0x00, 0x02, 0x05, 0x05, 0x00, 0x03, 0x07, 0x01, 0x01
        /*0010*/ 	.byte	0x02, 0x03, 0x00, 0x00, 0x02, 0x06, 0x01, 0x00, 0x04, 0x0b, 0x08, 0x00, 0x09, 0x00, 0x00, 0x00
        /*0020*/ 	.byte	0x00, 0x00, 0x00, 0x00


//--------------------- .nv.info._Z20vectorMultiplyKernelPiS_S_i --------------------------
	.section	.nv.info._Z20vectorMultiplyKernelPiS_S_i,"",@"SHT_CUDA_INFO"
	.sectionflags	@""
	.align	4


	//----- nvinfo : EIATTR_CUDA_API_VERSION
	.align		4
        /*0000*/ 	.byte	0x04, 0x37
        /*0002*/ 	.short	(.L_7 - .L_6)
.L_6:
        /*0004*/ 	.word	0x00000082


	//----- nvinfo : EIATTR_KPARAM_INFO
	.align		4
.L_7:
        /*0008*/ 	.byte	0x04, 0x17
        /*000a*/ 	.short	(.L_9 - .L_8)
.L_8:
        /*000c*/ 	.word	0x00000000
        /*0010*/ 	.short	0x0003
        /*0012*/ 	.short	0x0018
        /*0014*/ 	.byte	0x00, 0xf0, 0x11, 0x00


	//----- nvinfo : EIATTR_KPARAM_INFO
	.align		4
.L_9:
        /*0018*/ 	.byte	0x04, 0x17
        /*001a*/ 	.short	(.L_11 - .L_10)
.L_10:
        /*001c*/ 	.word	0x00000000
        /*0020*/ 	.short	0x0002
        /*0022*/ 	.short	0x0010
        /*0024*/ 	.byte	0x00, 0xf5, 0x21, 0x00


	//----- nvinfo : EIATTR_KPARAM_INFO
	.align		4
.L_11:
        /*0028*/ 	.byte	0x04, 0x17
        /*002a*/ 	.short	(.L_13 - .L_12)
.L_12:
        /*002c*/ 	.word	0x00000000
        /*0030*/ 	.short	0x0001
        /*0032*/ 	.short	0x0008
        /*0034*/ 	.byte	0x00, 0xf5, 0x21, 0x00


	//----- nvinfo : EIATTR_KPARAM_INFO
	.align		4
.L_13:
        /*0038*/ 	.byte	0x04, 0x17
        /*003a*/ 	.short	(.L_15 - .L_14)
.L_14:
        /*003c*/ 	.word	0x00000000
        /*0040*/ 	.short	0x0000
        /*0042*/ 	.short	0x0000
        /*0044*/ 	.byte	0x00, 0xf5, 0x21, 0x00


	//----- nvinfo : EIATTR_SPARSE_MMA_MASK
	.align		4
.L_15:
        /*0048*/ 	.byte	0x03, 0x50
        /*004a*/ 	.short	0x0000


	//----- nvinfo : EIATTR_MAXREG_COUNT
	.align		4
        /*004c*/ 	.byte	0x03, 0x1b
        /*004e*/ 	.short	0x00ff


	//----- nvinfo : EIATTR_NUM_BARRIERS
	.align		4
        /*0050*/ 	.byte	0x02, 0x4c
        /*0052*/ 	.byte	0x01
	.zero		1


	//----- nvinfo : EIATTR_MERCURY_ISA_VERSION
	.align		4
        /*0054*/ 	.byte	0x03, 0x5f
        /*0056*/ 	.short	0x0101


	//----- nvinfo : EIATTR_VRC_CTA_INIT_COUNT
	.align		4
        /*0058*/ 	.byte	0x02, 0x4a
	.zero		1
	.zero		1


	//----- nvinfo : EIATTR_EXIT_INSTR_OFFSETS
	.align		4
        /*005c*/ 	.byte	0x04, 0x1c
        /*005e*/ 	.short	(.L_17 - .L_16)


	//   ....[0]....
.L_16:
        /*0060*/ 	.word	0x00000250


	//   ....[1]....
        /*0064*/ 	.word	0x000002d0


	//----- nvinfo : EIATTR_CBANK_PARAM_SIZE
	.align		4
.L_17:
        /*0068*/ 	.byte	0x03, 0x19
        /*006a*/ 	.short	0x001c


	//----- nvinfo : EIATTR_PARAM_CBANK
	.align		4
        /*006c*/ 	.byte	0x04, 0x0a
        /*006e*/ 	.short	(.L_19 - .L_18)
	.align		4
.L_18:
        /*0070*/ 	.word	index@(.nv.constant0._Z20vectorMultiplyKernelPiS_S_i)
        /*0074*/ 	.short	0x0380
        /*0076*/ 	.short	0x001c


	//----- nvinfo : EIATTR_SW_WAR
	.align		4
.L_19:
        /*0078*/ 	.byte	0x04, 0x36
        /*007a*/ 	.short	(.L_21 - .L_20)
.L_20:
        /*007c*/ 	.word	0x00000008
.L_21:


//--------------------- .nv.callgraph             --------------------------
	.section	.nv.callgraph,"",@"SHT_CUDA_CALLGRAPH"
	.align	4
	.sectionentsize	8
	.align		4
        /*0000*/ 	.word	0x00000000
	.align		4
        /*0004*/ 	.word	0xffffffff
	.align		4
        /*0008*/ 	.word	0x00000000
	.align		4
        /*000c*/ 	.word	0xfffffffe
	.align		4
        /*0010*/ 	.word	0x00000000
	.align		4
        /*0014*/ 	.word	0xfffffffd
	.align		4
        /*0018*/ 	.word	0x00000000
	.align		4
        /*001c*/ 	.word	0xfffffffc


//--------------------- .text._Z20vectorMultiplyKernelPiS_S_i --------------------------
	.section	.text._Z20vectorMultiplyKernelPiS_S_i,"ax",@progbits
	.align	128
        .global         _Z20vectorMultiplyKernelPiS_S_i
        .type           _Z20vectorMultiplyKernelPiS_S_i,@function
        .size           _Z20vectorMultiplyKernelPiS_S_i,(.L_x_3 - _Z20vectorMultiplyKernelPiS_S_i)
        .other          _Z20vectorMultiplyKernelPiS_S_i,@"STO_CUDA_ENTRY STV_DEFAULT"
_Z20vectorMultiplyKernelPiS_S_i:
.text._Z20vectorMultiplyKernelPiS_S_i:
[----:B------:R-:W-:Y:S01]  /*0000*/  LDC R1, c[0x0][0x37c] ;  /* 0x0000df00ff017b82 */ /* 0x000fe20000000800 */
[----:B------:R-:W0:Y:S01]  /*0010*/  S2R R9, SR_CTAID.X ;  /* 0x0000000000097919 */ /* 0x000e220000002500 */
[----:B------:R-:W0:Y:S06]  /*0020*/  LDCU UR8, c[0x0][0x360] ;  /* 0x00006c00ff0877ac */ /* 0x000e2c0008000800 */
[----:B------:R-:W1:Y:S01]  /*0030*/  LDC.64 R2, c[0x0][0x380] ;  /* 0x0000e000ff027b82 */ /* 0x000e620000000a00 */
[----:B------:R-:W0:Y:S01]  /*0040*/  S2R R8, SR_TID.X ;  /* 0x0000000000087919 */ /* 0x000e220000002100 */
[----:B------:R-:W2:Y:S01]  /*0050*/  LDCU UR4, c[0x0][0x398] ;  /* 0x00007300ff0477ac */ /* 0x000ea20008000800 */
[----:B------:R-:W3:Y:S05]  /*0060*/  LDCU.64 UR6, c[0x0][0x358] ;  /* 0x00006b00ff0677ac */ /* 0x000eea0008000a00 */
[----:B------:R-:W4:Y:S01]  /*0070*/  LDC.64 R4, c[0x0][0x388] ;  /* 0x0000e200ff047b82 */ /* 0x000f220000000a00 */
[----:B0-----:R-:W-:-:S05]  /*0080*/  IMAD R7, R9, UR8, R8 ;  /* 0x0000000809077c24 */ /* 0x001fca000f8e0208 */
[----:B--2---:R-:W-:-:S13]  /*0090*/  ISETP.GE.AND P1, PT, R7, UR4, PT ;  /* 0x0000000407007c0c */ /* 0x004fda000bf26270 */
[----:B-1----:R-:W-:-:S04]  /*00a0*/  @!P1 IMAD.WIDE R2, R7, 0x4, R2 ;  /* 0x0000000407029825 */ /* 0x002fc800078e0202 */
[----:B----4-:R-:W-:Y:S02]  /*00b0*/  @!P1 IMAD.WIDE R4, R7, 0x4, R4 ;  /* 0x0000000407049825 */ /* 0x010fe400078e0204 */
[----:B---3--:R-:W2:Y:S04]  /*00c0*/  @!P1 LDG.E R2, desc[UR6][R2.64] ;  /* 0x0000000602029981 */ /* 0x008ea8000c1e1900 */
[----:B------:R-:W2:Y:S01]  /*00d0*/  @!P1 LDG.E R5, desc[UR6][R4.64] ;  /* 0x0000000604059981 */ /* 0x000ea2000c1e1900 */
[----:B------:R-:W0:Y:S01]  /*00e0*/  S2UR UR5, SR_CgaCtaId ;  /* 0x00000000000579c3 */ /* 0x000e220000008800 */
[----:B------:R-:W-:Y:S01]  /*00f0*/  MOV R0, UR8 ;  /* 0x0000000800007c02 */ /* 0x000fe20008000f00 */
[----:B------:R-:W-:Y:S01]  /*0100*/  UMOV UR4, 0x400 ;  /* 0x0000040000047882 */ /* 0x000fe20000000000 */
[----:B------:R-:W-:-:S02]  /*0110*/  IMAD.MOV.U32 R6, RZ, RZ, RZ ;  /* 0x000000ffff067224 */ /* 0x000fc400078e00ff */
[----:B------:R-:W-:Y:S01]  /*0120*/  ISETP.GE.U32.AND P0, PT, R0, 0x2, PT ;  /* 0x000000020000780c */ /* 0x000fe20003f06070 */
[----:B0-----:R-:W-:-:S06]  /*0130*/  ULEA UR4, UR5, UR4, 0x18 ;  /* 0x0000000405047291 */ /* 0x001fcc000f8ec0ff */
[----:B------:R-:W-:Y:S01]  /*0140*/  LEA R7, R8, UR4, 0x2 ;  /* 0x0000000408077c11 */ /* 0x000fe2000f8e10ff */
[----:B--2---:R-:W-:Y:S01]  /*0150*/  @!P1 IMAD R6, R2, R5, RZ ;  /* 0x0000000502069224 */ /* 0x004fe200078e02ff */
[----:B------:R-:W-:-:S04]  /*0160*/  ISETP.NE.AND P1, PT, R8, RZ, PT ;  /* 0x000000ff0800720c */ /* 0x000fc80003f25270 */
[----:B------:R0:W-:Y:S01]  /*0170*/  STS [R7], R6 ;  /* 0x0000000607007388 */ /* 0x0001e20000000800 */
[----:B------:R-:W-:Y:S06]  /*0180*/  BAR.SYNC.DEFER_BLOCKING 0x0 ;  /* 0x0000000000007b1d */ /* 0x000fec0000010000 */
[----:B------:R-:W-:Y:S05]  /*0190*/  @!P0 BRA `(.L_x_0) ;  /* 0x00000000002c8947 */ /* 0x000fea0003800000 */
.L_x_1:
[----:B------:R-:W-:-:S04]  /*01a0*/  SHF.R.U32.HI R5, RZ, 0x1, R0 ;  /* 0x00000001ff057819 */ /* 0x000fc80000011600 */
[----:B------:R-:W-:-:S13]  /*01b0*/  ISETP.GE.U32.AND P0, PT, R8, R5, PT ;  /* 0x000000050800720c */ /* 0x000fda0003f06070 */
[----:B------:R-:W-:Y:S01]  /*01c0*/  @!P0 IMAD R2, R5, 0x4, R7 ;  /* 0x0000000405028824 */ /* 0x000fe200078e0207 */
[----:B------:R-:W-:Y:S05]  /*01d0*/  @!P0 LDS R3, [R7] ;  /* 0x0000000007038984 */ /* 0x000fea0000000800 */
[----:B------:R-:W1:Y:S02]  /*01e0*/  @!P0 LDS R2, [R2] ;  /* 0x0000000002028984 */ /* 0x000e640000000800 */
[----:B-1----:R-:W-:-:S05]  /*01f0*/  @!P0 IADD3 R4, PT, PT, R2, R3, RZ ;  /* 0x0000000302048210 */ /* 0x002fca0007ffe0ff */
[----:B------:R1:W-:Y:S01]  /*0200*/  @!P0 STS [R7], R4 ;  /* 0x0000000407008388 */ /* 0x0003e20000000800 */
[----:B------:R-:W-:Y:S01]  /*0210*/  BAR.SYNC.DEFER_BLOCKING 0x0 ;  /* 0x0000000000007b1d */ /* 0x000fe20000010000 */
[----:B------:R-:W-:Y:S01]  /*0220*/  ISETP.GT.U32.AND P0, PT, R0, 0x3, PT ;  /* 0x000000030000780c */ /* 0x000fe20003f04070 */
[----:B------:R-:W-:-:S12]  /*0230*/  IMAD.MOV.U32 R0, RZ, RZ, R5 ;  /* 0x000000ffff007224 */ /* 0x000fd800078e0005 */
[----:B-1----:R-:W-:Y:S05]  /*0240*/  @P0 BRA `(.L_x_1) ;  /* 0xfffffffc00d40947 */ /* 0x002fea000383ffff */
.L_x_0:
[----:B------:R-:W-:Y:S05]  /*0250*/  @P1 EXIT ;  /* 0x000000000000194d */ /* 0x000fea0003800000 */
[----:B------:R-:W1:Y:S01]  /*0260*/  S2UR UR5, SR_CgaCtaId ;  /* 0x00000000000579c3 */ /* 0x000e620000008800 */
[----:B------:R-:W-:-:S07]  /*0270*/  UMOV UR4, 0x400 ;  /* 0x0000040000047882 */ /* 0x000fce0000000000 */
[----:B------:R-:W2:Y:S01]  /*0280*/  LDC.64 R2, c[0x0][0x390] ;  /* 0x0000e400ff027b82 */ /* 0x000ea20000000a00 */
[----:B-1----:R-:W-:Y:S01]  /*0290*/  ULEA UR4, UR5, UR4, 0x18 ;  /* 0x0000000405047291 */ /* 0x002fe2000f8ec0ff */
[----:B--2---:R-:W-:-:S08]  /*02a0*/  IMAD.WIDE.U32 R2, R9, 0x4, R2 ;  /* 0x0000000409027825 */ /* 0x004fd000078e0002 */
[----:B------:R-:W1:Y:S04]  /*02b0*/  LDS R5, [UR4] ;  /* 0x00000004ff057984 */ /* 0x000e680008000800 */
[----:B-1----:R-:W-:Y:S01]  /*02c0*/  STG.E desc[UR6][R2.64], R5 ;  /* 0x0000000502007986 */ /* 0x002fe2000c101906 */
[----:B------:R-:W-:Y:S05]  /*02d0*/  EXIT ;  /* 0x000000000000794d */ /* 0x000fea0003800000 */
.L_x_2:
[----:B------:R-:W-:-:S00]  /*02e0*/  BRA `(.L_x_2) ;  /* 0xfffffffc00fc7947 */ /* 0x000fc0000383ffff */
[----:B------:R-:W-:-:S00]  /*02f0*/  NOP ;  /* 0x0000000000007918 */ /* 0x000fc00000000000 */
        /* <DEDUP_REMOVED lines=8> */
.L_x_3:


//--------------------- .nv.shared._Z20vectorMultiplyKernelPiS_S_i --------------------------
	.section	.nv.shared._Z20vectorMultiplyKernelPiS_S_i,"aw",@nobits
	.sectionflags	@""
	.align	16
	.zero		1024


//--------------------- .nv.shared.reserved.0     --------------------------
	.section	.nv.shared.reserved.0,"aw",@nobits
	.weak		__nv_reservedSMEM_offset_0_alias
	.size		__nv_reservedSMEM_offset_0_alias, 0, 64
	.other		__nv_reservedSMEM_offset_0_alias,@"STO_CUDA_RESERVED_SHARED STV_DEFAULT"
__nv_reservedSMEM_offset_0_alias:
	.zero		0
	.zero		64


//--------------------- .nv.constant0._Z20vectorMultiplyKernelPiS_S_i --------------------------
	.section	.nv.constant0._Z20vectorMultiplyKernelPiS_S_i,"a",@progbits
	.sectionflags	@""
	.align	4
.nv.constant0._Z20vectorMultiplyKernelPiS_S_i:
	.zero		924


//--------------------- SYMBOLS --------------------------

	.type		.nv.reservedSmem.offset0,@object
	.size		.nv.reservedSmem.offset0,0x4
	.type		.nv.reservedSmem.cap,@object
	.size		.nv.reservedSmem.cap,0x4
